//
// Generated by NVIDIA NVVM Compiler
//
// Compiler Build ID: CL-36424714
// Cuda compilation tools, release 13.0, V13.0.88
// Based on NVVM 20.0.0
//

.version 9.0
.target sm_100
.address_size 64

	// .globl	_Z9my_kernelPii

.visible .entry _Z9my_kernelPii(
	.param .u64 .ptr .align 1 _Z9my_kernelPii_param_0,
	.param .u32 _Z9my_kernelPii_param_1
)
{
	.reg .pred 	%p<17>;
	.reg .b16 	%rs<4>;
	.reg .b32 	%r<45>;
	.reg .b64 	%rd<24>;

	ld.param.u64 	%rd11, [_Z9my_kernelPii_param_0];
	ld.param.u32 	%r25, [_Z9my_kernelPii_param_1];
	cvta.to.global.u64 	%rd1, %rd11;
	and.b32  	%r26, %r25, 3;
	setp.eq.s32 	%p1, %r26, 0;
	@%p1 bra 	$L__BB0_14;
	shr.u32 	%r27, %r25, 31;
	add.s32 	%r28, %r25, %r27;
	shr.s32 	%r1, %r28, 1;
	setp.lt.s32 	%p2, %r25, 2;
	@%p2 bra 	$L__BB0_23;
	add.s32 	%r30, %r1, -1;
	and.b32  	%r2, %r1, 15;
	setp.lt.u32 	%p3, %r30, 15;
	mov.b32 	%r41, 0;
	@%p3 bra 	$L__BB0_5;
	and.b32  	%r41, %r1, 1073741808;
	neg.s32 	%r37, %r41;
	add.s64 	%rd21, %rd1, 32;
$L__BB0_4:
	.pragma "nounroll";
	mov.b32 	%r31, 123;
	st.global.u32 	[%rd21+-32], %r31;
	st.global.u32 	[%rd21+-28], %r31;
	st.global.u32 	[%rd21+-24], %r31;
	st.global.u32 	[%rd21+-20], %r31;
	st.global.u32 	[%rd21+-16], %r31;
	st.global.u32 	[%rd21+-12], %r31;
	st.global.u32 	[%rd21+-8], %r31;
	st.global.u32 	[%rd21+-4], %r31;
	st.global.u32 	[%rd21], %r31;
	st.global.u32 	[%rd21+4], %r31;
	st.global.u32 	[%rd21+8], %r31;
	st.global.u32 	[%rd21+12], %r31;
	st.global.u32 	[%rd21+16], %r31;
	st.global.u32 	[%rd21+20], %r31;
	st.global.u32 	[%rd21+24], %r31;
	st.global.u32 	[%rd21+28], %r31;
	add.s32 	%r37, %r37, 16;
	add.s64 	%rd21, %rd21, 64;
	setp.eq.s32 	%p4, %r37, 0;
	@%p4 bra 	$L__BB0_5;
	bra.uni 	$L__BB0_4;
$L__BB0_5:
	setp.eq.s32 	%p5, %r2, 0;
	@%p5 bra 	$L__BB0_23;
	and.b32  	%r16, %r1, 7;
	setp.lt.u32 	%p6, %r2, 8;
	@%p6 bra 	$L__BB0_8;
	mul.wide.u32 	%rd12, %r41, 4;
	add.s64 	%rd13, %rd1, %rd12;
	mov.b32 	%r32, 123;
	st.global.u32 	[%rd13], %r32;
	st.global.u32 	[%rd13+4], %r32;
	st.global.u32 	[%rd13+8], %r32;
	st.global.u32 	[%rd13+12], %r32;
	st.global.u32 	[%rd13+16], %r32;
	st.global.u32 	[%rd13+20], %r32;
	st.global.u32 	[%rd13+24], %r32;
	st.global.u32 	[%rd13+28], %r32;
	add.s32 	%r41, %r41, 8;
$L__BB0_8:
	setp.eq.s32 	%p7, %r16, 0;
	@%p7 bra 	$L__BB0_23;
	and.b32  	%r19, %r1, 3;
	setp.lt.u32 	%p8, %r16, 4;
	@%p8 bra 	$L__BB0_11;
	mul.wide.u32 	%rd14, %r41, 4;
	add.s64 	%rd15, %rd1, %rd14;
	mov.b32 	%r33, 123;
	st.global.u32 	[%rd15], %r33;
	st.global.u32 	[%rd15+4], %r33;
	st.global.u32 	[%rd15+8], %r33;
	st.global.u32 	[%rd15+12], %r33;
	add.s32 	%r41, %r41, 4;
$L__BB0_11:
	setp.eq.s32 	%p9, %r19, 0;
	@%p9 bra 	$L__BB0_23;
	mul.wide.u32 	%rd16, %r41, 4;
	add.s64 	%rd23, %rd1, %rd16;
	neg.s32 	%r44, %r19;
$L__BB0_13:
	.pragma "nounroll";
	mov.b32 	%r34, 123;
	st.global.u32 	[%rd23], %r34;
	add.s64 	%rd23, %rd23, 4;
	add.s32 	%r44, %r44, 1;
	setp.ne.s32 	%p10, %r44, 0;
	@%p10 bra 	$L__BB0_13;
	bra.uni 	$L__BB0_23;
$L__BB0_14:
	setp.lt.s32 	%p11, %r25, 1;
	@%p11 bra 	$L__BB0_23;
	and.b32  	%r5, %r25, 12;
	setp.lt.u32 	%p12, %r25, 16;
	mov.b32 	%r39, 0;
	@%p12 bra 	$L__BB0_18;
	and.b32  	%r39, %r25, 2147483632;
	neg.s32 	%r38, %r39;
	add.s64 	%rd22, %rd1, 16;
$L__BB0_17:
	.pragma "nounroll";
	mov.b16 	%rs1, 123;
	st.global.u16 	[%rd22+-16], %rs1;
	st.global.u16 	[%rd22+-14], %rs1;
	st.global.u16 	[%rd22+-12], %rs1;
	st.global.u16 	[%rd22+-10], %rs1;
	st.global.u16 	[%rd22+-8], %rs1;
	st.global.u16 	[%rd22+-6], %rs1;
	st.global.u16 	[%rd22+-4], %rs1;
	st.global.u16 	[%rd22+-2], %rs1;
	st.global.u16 	[%rd22], %rs1;
	st.global.u16 	[%rd22+2], %rs1;
	st.global.u16 	[%rd22+4], %rs1;
	st.global.u16 	[%rd22+6], %rs1;
	st.global.u16 	[%rd22+8], %rs1;
	st.global.u16 	[%rd22+10], %rs1;
	st.global.u16 	[%rd22+12], %rs1;
	st.global.u16 	[%rd22+14], %rs1;
	add.s32 	%r38, %r38, 16;
	add.s64 	%rd22, %rd22, 32;
	setp.ne.s32 	%p13, %r38, 0;
	@%p13 bra 	$L__BB0_17;
$L__BB0_18:
	setp.eq.s32 	%p14, %r5, 0;
	@%p14 bra 	$L__BB0_23;
	setp.lt.u32 	%p15, %r5, 8;
	@%p15 bra 	$L__BB0_21;
	mul.wide.u32 	%rd17, %r39, 2;
	add.s64 	%rd18, %rd1, %rd17;
	mov.b16 	%rs2, 123;
	st.global.u16 	[%rd18], %rs2;
	st.global.u16 	[%rd18+2], %rs2;
	st.global.u16 	[%rd18+4], %rs2;
	st.global.u16 	[%rd18+6], %rs2;
	st.global.u16 	[%rd18+8], %rs2;
	st.global.u16 	[%rd18+10], %rs2;
	st.global.u16 	[%rd18+12], %rs2;
	st.global.u16 	[%rd18+14], %rs2;
	add.s32 	%r39, %r39, 8;
$L__BB0_21:
	and.b32  	%r36, %r25, 4;
	setp.eq.s32 	%p16, %r36, 0;
	@%p16 bra 	$L__BB0_23;
	mul.wide.u32 	%rd19, %r39, 2;
	add.s64 	%rd20, %rd1, %rd19;
	mov.b16 	%rs3, 123;
	st.global.u16 	[%rd20], %rs3;
	st.global.u16 	[%rd20+2], %rs3;
	st.global.u16 	[%rd20+4], %rs3;
	st.global.u16 	[%rd20+6], %rs3;
$L__BB0_23:
	ret;

}


// ===== COMPILED SASS (sm_100) =====

	.target	sm_100

	.elftype	@"ET_EXEC"


//--------------------- .note.nv.tkinfo           --------------------------
	.section	.note.nv.tkinfo,"",@"SHT_NOTE"
	.sectionflags	@"SHF_NOTE_NV_TKINFO"
	.tkinfo
        /*0018*/ 	.word	0x00000002
        /*0030*/ 	.string	""
        /*0030*/ 	.string	"ptxas"
        /*0030*/ 	.string	"Cuda compilation tools, release 13.0, V13.0.88"
        /*0030*/ 	.string	"Build cuda_13.0.r13.0/compiler.36424714_0"
        /*0030*/ 	.string	"-arch sm_100 -m 64 "



//--------------------- .note.nv.cuinfo           --------------------------
	.section	.note.nv.cuinfo,"",@"SHT_NOTE"
	.sectionflags	@"SHF_NOTE_NV_CUINFO"
        /*0018*/ 	.short	0x0002
        /*001a*/ 	.short	0x0064
        /*001c*/ 	.short	0x0082
	.zero		2


//--------------------- .nv.info                  --------------------------
	.section	.nv.info,"",@"SHT_CUDA_INFO"
	.align	4


	//----- nvinfo : EIATTR_REGCOUNT
	.align		4
        /*0000*/ 	.byte	0x04, 0x2f
        /*0002*/ 	.short	(.L_1 - .L_0)
	.align		4
.L_0:
        /*0004*/ 	.word	index@(_Z9my_kernelPii)
        /*0008*/ 	.word	0x0000000c


	//----- nvinfo : EIATTR_FRAME_SIZE
	.align		4
.L_1:
        /*000c*/ 	.byte	0x04, 0x11
        /*000e*/ 	.short	(.L_3 - .L_2)
	.align		4
.L_2:
        /*0010*/ 	.word	index@(_Z9my_kernelPii)
        /*0014*/ 	.word	0x00000000


	//----- nvinfo : EIATTR_MIN_STACK_SIZE
	.align		4
.L_3:
        /*0018*/ 	.byte	0x04, 0x12
        /*001a*/ 	.short	(.L_5 - .L_4)
	.align		4
.L_4:
        /*001c*/ 	.word	index@(_Z9my_kernelPii)
        /*0020*/ 	.word	0x00000000
.L_5:


//--------------------- .nv.compat                --------------------------
	.section	.nv.compat,"",@"SHT_CUDA_COMPAT_INFO"
	.align	4
        /*0000*/ 	.byte	0x02, 0x09, 0x00, 0x00, 0x02, 0x02, 0x01, 0x00, 0x02, 0x05, 0x05, 0x00, 0x03, 0x07, 0x01, 0x01
        /*0010*/ 	.byte	0x02, 0x03, 0x00, 0x00, 0x02, 0x06, 0x01, 0x00, 0x04, 0x0b, 0x08, 0x00, 0x09, 0x00, 0x00, 0x00
        /*0020*/ 	.byte	0x00, 0x00, 0x00, 0x00


//--------------------- .nv.info._Z9my_kernelPii  --------------------------
	.section	.nv.info._Z9my_kernelPii,"",@"SHT_CUDA_INFO"
	.sectionflags	@""
	.align	4


	//----- nvinfo : EIATTR_CUDA_API_VERSION
	.align		4
        /*0000*/ 	.byte	0x04, 0x37
        /*0002*/ 	.short	(.L_7 - .L_6)
.L_6:
        /*0004*/ 	.word	0x00000082


	//----- nvinfo : EIATTR_KPARAM_INFO
	.align		4
.L_7:
        /*0008*/ 	.byte	0x04, 0x17
        /*000a*/ 	.short	(.L_9 - .L_8)
.L_8:
        /*000c*/ 	.word	0x00000000
        /*0010*/ 	.short	0x0001
        /*0012*/ 	.short	0x0008
        /*0014*/ 	.byte	0x00, 0xf0, 0x11, 0x00


	//----- nvinfo : EIATTR_KPARAM_INFO
	.align		4
.L_9:
        /*0018*/ 	.byte	0x04, 0x17
        /*001a*/ 	.short	(.L_11 - .L_10)
.L_10:
        /*001c*/ 	.word	0x00000000
        /*0020*/ 	.short	0x0000
        /*0022*/ 	.short	0x0000
        /*0024*/ 	.byte	0x00, 0xf5, 0x21, 0x00


	//----- nvinfo : EIATTR_SPARSE_MMA_MASK
	.align		4
.L_11:
        /*0028*/ 	.byte	0x03, 0x50
        /*002a*/ 	.short	0x0000


	//----- nvinfo : EIATTR_MAXREG_COUNT
	.align		4
        /*002c*/ 	.byte	0x03, 0x1b
        /*002e*/ 	.short	0x00ff


	//----- nvinfo : EIATTR_MERCURY_ISA_VERSION
	.align		4
        /*0030*/ 	.byte	0x03, 0x5f
        /*0032*/ 	.short	0x0101


	//----- nvinfo : EIATTR_VRC_CTA_INIT_COUNT
	.align		4
        /*0034*/ 	.byte	0x02, 0x4a
	.zero		1
	.zero		1


	//----- nvinfo : EIATTR_EXIT_INSTR_OFFSETS
	.align		4
        /*0038*/ 	.byte	0x04, 0x1c
        /*003a*/ 	.short	(.L_13 - .L_12)


	//   ....[0]....
.L_12:
        /*003c*/ 	.word	0x00000070


	//   ....[1]....
        /*0040*/ 	.word	0x000002e0


	//   ....[2]....
        /*0044*/ 	.word	0x000003f0


	//   ....[3]....
        /*0048*/ 	.word	0x000004c0


	//   ....[4]....
        /*004c*/ 	.word	0x00000570


	//   ....[5]....
        /*0050*/ 	.word	0x00000590


	//   ....[6]....
        /*0054*/ 	.word	0x000007e0


	//   ....[7]....
        /*0058*/ 	.word	0x000008e0


	//   ....[8]....
        /*005c*/ 	.word	0x00000960


	//----- nvinfo : EIATTR_CBANK_PARAM_SIZE
	.align		4
.L_13:
        /*0060*/ 	.byte	0x03, 0x19
        /*0062*/ 	.short	0x000c


	//----- nvinfo : EIATTR_PARAM_CBANK
	.align		4
        /*0064*/ 	.byte	0x04, 0x0a
        /*0066*/ 	.short	(.L_15 - .L_14)
	.align		4
.L_14:
        /*0068*/ 	.word	index@(.nv.constant0._Z9my_kernelPii)
        /*006c*/ 	.short	0x0380
        /*006e*/ 	.short	0x000c


	//----- nvinfo : EIATTR_SW_WAR
	.align		4
.L_15:
        /*0070*/ 	.byte	0x04, 0x36
        /*0072*/ 	.short	(.L_17 - .L_16)
.L_16:
        /*0074*/ 	.word	0x00000008
.L_17:


//--------------------- .nv.callgraph             --------------------------
	.section	.nv.callgraph,"",@"SHT_CUDA_CALLGRAPH"
	.align	4
	.sectionentsize	8
	.align		4
        /*0000*/ 	.word	0x00000000
	.align		4
        /*0004*/ 	.word	0xffffffff
	.align		4
        /*0008*/ 	.word	0x00000000
	.align		4
        /*000c*/ 	.word	0xfffffffe
	.align		4
        /*0010*/ 	.word	0x00000000
	.align		4
        /*0014*/ 	.word	0xfffffffd
	.align		4
        /*0018*/ 	.word	0x00000000
	.align		4
        /*001c*/ 	.word	0xfffffffc


//--------------------- .text._Z9my_kernelPii     --------------------------
	.section	.text._Z9my_kernelPii,"ax",@progbits
	.align	128
        .global         _Z9my_kernelPii
        .type           _Z9my_kernelPii,@function
        .size           _Z9my_kernelPii,(.L_x_10 - _Z9my_kernelPii)
        .other          _Z9my_kernelPii,@"STO_CUDA_ENTRY STV_DEFAULT"
_Z9my_kernelPii:
.text._Z9my_kernelPii:
[----:B------:R-:W-:Y:S08]  /*0000*/  LDC R1, c[0x0][0x37c] ;  /* 0x0000df00ff017b82 */ /* 0x000ff00000000800 */
[----:B------:R-:W0:Y:S01]  /*0010*/  LDC R6, c[0x0][0x388] ;  /* 0x0000e200ff067b82 */ /* 0x000e220000000800 */
[----:B------:R-:W1:Y:S01]  /*0020*/  LDCU.64 UR6, c[0x0][0x358] ;  /* 0x00006b00ff0677ac */ /* 0x000e620008000a00 */
[----:B0-----:R-:W-:-:S13]  /*0030*/  LOP3.LUT P0, RZ, R6, 0x3, RZ, 0xc0, !PT ;  /* 0x0000000306ff7812 */ /* 0x001fda000780c0ff */
[----:B-1----:R-:W-:Y:S05]  /*0040*/  @!P0 BRA `(.L_x_0) ;  /* 0x00000004004c8947 */ /* 0x002fea0003800000 */
[C---:B------:R-:W-:Y:S02]  /*0050*/  ISETP.GE.AND P0, PT, R6.reuse, 0x2, PT ;  /* 0x000000020600780c */ /* 0x040fe40003f06270 */
[----:B------:R-:W-:-:S11]  /*0060*/  LEA.HI R0, R6, R6, RZ, 0x1 ;  /* 0x0000000606007211 */ /* 0x000fd600078f08ff */
[----:B------:R-:W-:Y:S05]  /*0070*/  @!P0 EXIT ;  /* 0x000000000000894d */ /* 0x000fea0003800000 */
[----:B------:R-:W-:Y:S01]  /*0080*/  SHF.R.S32.HI R0, RZ, 0x1, R0 ;  /* 0x00000001ff007819 */ /* 0x000fe20000011400 */
[----:B------:R-:W-:-:S03]  /*0090*/  IMAD.MOV.U32 R5, RZ, RZ, RZ ;  /* 0x000000ffff057224 */ /* 0x000fc600078e00ff */
[C---:B------:R-:W-:Y:S01]  /*00a0*/  LOP3.LUT R8, R0.reuse, 0xf, RZ, 0xc0, !PT ;  /* 0x0000000f00087812 */ /* 0x040fe200078ec0ff */
[----:B------:R-:W-:-:S03]  /*00b0*/  VIADD R2, R0, 0xffffffff ;  /* 0xffffffff00027836 */ /* 0x000fc60000000000 */
[----:B------:R-:W-:Y:S02]  /*00c0*/  ISETP.NE.AND P0, PT, R8, RZ, PT ;  /* 0x000000ff0800720c */ /* 0x000fe40003f05270 */
[----:B------:R-:W-:-:S13]  /*00d0*/  ISETP.GE.U32.AND P1, PT, R2, 0xf, PT ;  /* 0x0000000f0200780c */ /* 0x000fda0003f26070 */
[----:B------:R-:W-:Y:S05]  /*00e0*/  @!P1 BRA `(.L_x_1) ;  /* 0x00000000007c9947 */ /* 0x000fea0003800000 */
[----:B------:R-:W0:Y:S01]  /*00f0*/  LDCU.64 UR4, c[0x0][0x380] ;  /* 0x00007000ff0477ac */ /* 0x000e220008000a00 */
[----:B------:R-:W-:Y:S01]  /*0100*/  LOP3.LUT R5, R0, 0x3ffffff0, RZ, 0xc0, !PT ;  /* 0x3ffffff000057812 */ /* 0x000fe200078ec0ff */
[----:B------:R-:W-:-:S04]  /*0110*/  IMAD.MOV.U32 R9, RZ, RZ, 0x7b ;  /* 0x0000007bff097424 */ /* 0x000fc800078e00ff */
[----:B------:R-:W-:Y:S01]  /*0120*/  IMAD.MOV R4, RZ, RZ, -R5 ;  /* 0x000000ffff047224 */ /* 0x000fe200078e0a05 */
[----:B0-----:R-:W-:-:S04]  /*0130*/  UIADD3 UR4, UP0, UPT, UR4, 0x20, URZ ;  /* 0x0000002004047890 */ /* 0x001fc8000ff1e0ff */
[----:B------:R-:W-:Y:S02]  /*0140*/  UIADD3.X UR5, UPT, UPT, URZ, UR5, URZ, UP0, !UPT ;  /* 0x00000005ff057290 */ /* 0x000fe400087fe4ff */
[----:B------:R-:W-:-:S04]  /*0150*/  IMAD.U32 R6, RZ, RZ, UR4 ;  /* 0x00000004ff067e24 */ /* 0x000fc8000f8e00ff */
[----:B------:R-:W-:-:S07]  /*0160*/  IMAD.U32 R7, RZ, RZ, UR5 ;  /* 0x00000005ff077e24 */ /* 0x000fce000f8e00ff */
.L_x_2:
[----:B------:R-:W-:Y:S01]  /*0170*/  VIADD R4, R4, 0x10 ;  /* 0x0000001004047836 */ /* 0x000fe20000000000 */
[----:B0-----:R-:W-:Y:S01]  /*0180*/  MOV R2, R6 ;  /* 0x0000000600027202 */ /* 0x001fe20000000f00 */
[----:B------:R-:W-:-:S03]  /*0190*/  IMAD.MOV.U32 R3, RZ, RZ, R7 ;  /* 0x000000ffff037224 */ /* 0x000fc600078e0007 */
[----:B------:R-:W-:Y:S02]  /*01a0*/  ISETP.NE.AND P1, PT, R4, RZ, PT ;  /* 0x000000ff0400720c */ /* 0x000fe40003f25270 */
[----:B------:R-:W-:Y:S01]  /*01b0*/  IADD3 R6, P2, PT, R2, 0x40, RZ ;  /* 0x0000004002067810 */ /* 0x000fe20007f5e0ff */
[----:B------:R0:W-:Y:S04]  /*01c0*/  STG.E desc[UR6][R2.64+-0x20], R9 ;  /* 0xffffe00902007986 */ /* 0x0001e8000c101906 */
[----:B------:R0:W-:Y:S01]  /*01d0*/  STG.E desc[UR6][R2.64+-0x1c], R9 ;  /* 0xffffe40902007986 */ /* 0x0001e2000c101906 */
[----:B------:R-:W-:-:S03]  /*01e0*/  IMAD.X R7, RZ, RZ, R3, P2 ;  /* 0x000000ffff077224 */ /* 0x000fc600010e0603 */
[----:B------:R0:W-:Y:S04]  /*01f0*/  STG.E desc[UR6][R2.64+-0x18], R9 ;  /* 0xffffe80902007986 */ /* 0x0001e8000c101906 */
        /* <DEDUP_REMOVED lines=12> */
[----:B------:R0:W-:Y:S01]  /*02c0*/  STG.E desc[UR6][R2.64+0x1c], R9 ;  /* 0x00001c0902007986 */ /* 0x0001e2000c101906 */
[----:B------:R-:W-:Y:S05]  /*02d0*/  @P1 BRA `(.L_x_2) ;  /* 0xfffffffc00a41947 */ /* 0x000fea000383ffff */
.L_x_1:
[----:B------:R-:W-:Y:S05]  /*02e0*/  @!P0 EXIT ;  /* 0x000000000000894d */ /* 0x000fea0003800000 */
[----:B------:R-:W-:Y:S02]  /*02f0*/  ISETP.GE.U32.AND P0, PT, R8, 0x8, PT ;  /* 0x000000080800780c */ /* 0x000fe40003f06070 */
[----:B------:R-:W-:-:S04]  /*0300*/  LOP3.LUT R4, R0, 0x7, RZ, 0xc0, !PT ;  /* 0x0000000700047812 */ /* 0x000fc800078ec0ff */
[----:B------:R-:W-:-:S07]  /*0310*/  ISETP.NE.AND P1, PT, R4, RZ, PT ;  /* 0x000000ff0400720c */ /* 0x000fce0003f25270 */
[----:B------:R-:W-:Y:S06]  /*0320*/  @!P0 BRA `(.L_x_3) ;  /* 0x0000000000308947 */ /* 0x000fec0003800000 */
[----:B0-----:R-:W0:Y:S01]  /*0330*/  LDC.64 R2, c[0x0][0x380] ;  /* 0x0000e000ff027b82 */ /* 0x001e220000000a00 */
[----:B------:R-:W-:Y:S02]  /*0340*/  IMAD.MOV.U32 R7, RZ, RZ, 0x7b ;  /* 0x0000007bff077424 */ /* 0x000fe400078e00ff */
[C---:B0-----:R-:W-:Y:S01]  /*0350*/  IMAD.WIDE.U32 R2, R5.reuse, 0x4, R2 ;  /* 0x0000000405027825 */ /* 0x041fe200078e0002 */
[----:B------:R-:W-:-:S04]  /*0360*/  IADD3 R5, PT, PT, R5, 0x8, RZ ;  /* 0x0000000805057810 */ /* 0x000fc80007ffe0ff */
[----:B------:R1:W-:Y:S04]  /*0370*/  STG.E desc[UR6][R2.64], R7 ;  /* 0x0000000702007986 */ /* 0x0003e8000c101906 */
[----:B------:R1:W-:Y:S04]  /*0380*/  STG.E desc[UR6][R2.64+0x4], R7 ;  /* 0x0000040702007986 */ /* 0x0003e8000c101906 */
[----:B------:R1:W-:Y:S04]  /*0390*/  STG.E desc[UR6][R2.64+0x8], R7 ;  /* 0x0000080702007986 */ /* 0x0003e8000c101906 */
[----:B------:R1:W-:Y:S04]  /*03a0*/  STG.E desc[UR6][R2.64+0xc], R7 ;  /* 0x00000c0702007986 */ /* 0x0003e8000c101906 */
[----:B------:R1:W-:Y:S04]  /*03b0*/  STG.E desc[UR6][R2.64+0x10], R7 ;  /* 0x0000100702007986 */ /* 0x0003e8000c101906 */
[----:B------:R1:W-:Y:S04]  /*03c0*/  STG.E desc[UR6][R2.64+0x14], R7 ;  /* 0x0000140702007986 */ /* 0x0003e8000c101906 */
[----:B------:R1:W-:Y:S04]  /*03d0*/  STG.E desc[UR6][R2.64+0x18], R7 ;  /* 0x0000180702007986 */ /* 0x0003e8000c101906 */
[----:B------:R1:W-:Y:S02]  /*03e0*/  STG.E desc[UR6][R2.64+0x1c], R7 ;  /* 0x00001c0702007986 */ /* 0x0003e4000c101906 */
.L_x_3:
[----:B------:R-:W-:Y:S05]  /*03f0*/  @!P1 EXIT ;  /* 0x000000000000994d */ /* 0x000fea0003800000 */
[----:B------:R-:W-:Y:S02]  /*0400*/  ISETP.GE.U32.AND P0, PT, R4, 0x4, PT ;  /* 0x000000040400780c */ /* 0x000fe40003f06070 */
[----:B------:R-:W-:-:S04]  /*0410*/  LOP3.LUT R0, R0, 0x3, RZ, 0xc0, !PT ;  /* 0x0000000300007812 */ /* 0x000fc800078ec0ff */
[----:B------:R-:W-:-:S07]  /*0420*/  ISETP.NE.AND P1, PT, R0, RZ, PT ;  /* 0x000000ff0000720c */ /* 0x000fce0003f25270 */
[----:B------:R-:W-:Y:S06]  /*0430*/  @!P0 BRA `(.L_x_4) ;  /* 0x0000000000208947 */ /* 0x000fec0003800000 */
[----:B01----:R-:W0:Y:S01]  /*0440*/  LDC.64 R2, c[0x0][0x380] ;  /* 0x0000e000ff027b82 */ /* 0x003e220000000a00 */
[----:B------:R-:W-:Y:S02]  /*0450*/  IMAD.MOV.U32 R7, RZ, RZ, 0x7b ;  /* 0x0000007bff077424 */ /* 0x000fe400078e00ff */
[----:B0-----:R-:W-:-:S04]  /*0460*/  IMAD.WIDE.U32 R2, R5, 0x4, R2 ;  /* 0x0000000405027825 */ /* 0x001fc800078e0002 */
[----:B------:R-:W-:Y:S01]  /*0470*/  VIADD R5, R5, 0x4 ;  /* 0x0000000405057836 */ /* 0x000fe20000000000 */
[----:B------:R2:W-:Y:S04]  /*0480*/  STG.E desc[UR6][R2.64], R7 ;  /* 0x0000000702007986 */ /* 0x0005e8000c101906 */
[----:B------:R2:W-:Y:S04]  /*0490*/  STG.E desc[UR6][R2.64+0x4], R7 ;  /* 0x0000040702007986 */ /* 0x0005e8000c101906 */
[----:B------:R2:W-:Y:S04]  /*04a0*/  STG.E desc[UR6][R2.64+0x8], R7 ;  /* 0x0000080702007986 */ /* 0x0005e8000c101906 */
[----:B------:R2:W-:Y:S02]  /*04b0*/  STG.E desc[UR6][R2.64+0xc], R7 ;  /* 0x00000c0702007986 */ /* 0x0005e4000c101906 */
.L_x_4:
[----:B------:R-:W-:Y:S05]  /*04c0*/  @!P1 EXIT ;  /* 0x000000000000994d */ /* 0x000fea0003800000 */
[----:B012---:R-:W0:Y:S01]  /*04d0*/  LDC.64 R2, c[0x0][0x380] ;  /* 0x0000e000ff027b82 */ /* 0x007e220000000a00 */
[----:B------:R-:W-:Y:S02]  /*04e0*/  IMAD.MOV R0, RZ, RZ, -R0 ;  /* 0x000000ffff007224 */ /* 0x000fe400078e0a00 */
[----:B0-----:R-:W-:-:S04]  /*04f0*/  IMAD.WIDE.U32 R2, R5, 0x4, R2 ;  /* 0x0000000405027825 */ /* 0x001fc800078e0002 */
[----:B------:R-:W-:-:S07]  /*0500*/  IMAD.MOV.U32 R5, RZ, RZ, 0x7b ;  /* 0x0000007bff057424 */ /* 0x000fce00078e00ff */
.L_x_5:
[----:B------:R-:W-:Y:S01]  /*0510*/  IADD3 R0, PT, PT, R0, 0x1, RZ ;  /* 0x0000000100007810 */ /* 0x000fe20007ffe0ff */
[----:B------:R0:W-:Y:S03]  /*0520*/  STG.E desc[UR6][R2.64], R5 ;  /* 0x0000000502007986 */ /* 0x0001e6000c101906 */
[----:B------:R-:W-:Y:S02]  /*0530*/  ISETP.NE.AND P0, PT, R0, RZ, PT ;  /* 0x000000ff0000720c */ /* 0x000fe40003f05270 */
[----:B0-----:R-:W-:-:S05]  /*0540*/  IADD3 R2, P1, PT, R2, 0x4, RZ ;  /* 0x0000000402027810 */ /* 0x001fca0007f3e0ff */
[----:B------:R-:W-:-:S06]  /*0550*/  IMAD.X R3, RZ, RZ, R3, P1 ;  /* 0x000000ffff037224 */ /* 0x000fcc00008e0603 */
[----:B------:R-:W-:Y:S05]  /*0560*/  @P0 BRA `(.L_x_5) ;  /* 0xfffffffc00e80947 */ /* 0x000fea000383ffff */
[----:B------:R-:W-:Y:S05]  /*0570*/  EXIT ;  /* 0x000000000000794d */ /* 0x000fea0003800000 */
.L_x_0:
[----:B------:R-:W-:-:S13]  /*0580*/  ISETP.GE.AND P0, PT, R6, 0x1, PT ;  /* 0x000000010600780c */ /* 0x000fda0003f06270 */
[----:B------:R-:W-:Y:S05]  /*0590*/  @!P0 EXIT ;  /* 0x000000000000894d */ /* 0x000fea0003800000 */
[C---:B------:R-:W-:Y:S01]  /*05a0*/  ISETP.GE.U32.AND P1, PT, R6.reuse, 0x10, PT ;  /* 0x000000100600780c */ /* 0x040fe20003f26070 */
[----:B------:R-:W-:Y:S01]  /*05b0*/  IMAD.MOV.U32 R5, RZ, RZ, RZ ;  /* 0x000000ffff057224 */ /* 0x000fe200078e00ff */
[----:B------:R-:W-:-:S04]  /*05c0*/  LOP3.LUT R9, R6, 0xc, RZ, 0xc0, !PT ;  /* 0x0000000c06097812 */ /* 0x000fc800078ec0ff */
[----:B------:R-:W-:-:S07]  /*05d0*/  ISETP.NE.AND P0, PT, R9, RZ, PT ;  /* 0x000000ff0900720c */ /* 0x000fce0003f05270 */
[----:B------:R-:W-:Y:S06]  /*05e0*/  @!P1 BRA `(.L_x_6) ;  /* 0x00000000007c9947 */ /* 0x000fec0003800000 */
[----:B------:R-:W0:Y:S01]  /*05f0*/  LDCU.64 UR4, c[0x0][0x380] ;  /* 0x00007000ff0477ac */ /* 0x000e220008000a00 */
[----:B------:R-:W-:Y:S01]  /*0600*/  LOP3.LUT R5, R6, 0x7ffffff0, RZ, 0xc0, !PT ;  /* 0x7ffffff006057812 */ /* 0x000fe200078ec0ff */
[----:B------:R-:W-:-:S04]  /*0610*/  IMAD.MOV.U32 R8, RZ, RZ, 0x7b ;  /* 0x0000007bff087424 */ /* 0x000fc800078e00ff */
[----:B------:R-:W-:Y:S01]  /*0620*/  IMAD.MOV R0, RZ, RZ, -R5 ;  /* 0x000000ffff007224 */ /* 0x000fe200078e0a05 */
[----:B0-----:R-:W-:-:S04]  /*0630*/  UIADD3 UR4, UP0, UPT, UR4, 0x10, URZ ;  /* 0x0000001004047890 */ /* 0x001fc8000ff1e0ff */
[----:B------:R-:W-:Y:S02]  /*0640*/  UIADD3.X UR5, UPT, UPT, URZ, UR5, URZ, UP0, !UPT ;  /* 0x00000005ff057290 */ /* 0x000fe400087fe4ff */
[----:B------:R-:W-:-:S04]  /*0650*/  MOV R4, UR4 ;  /* 0x0000000400047c02 */ /* 0x000fc80008000f00 */
[----:B------:R-:W-:-:S07]  /*0660*/  IMAD.U32 R7, RZ, RZ, UR5 ;  /* 0x00000005ff077e24 */ /* 0x000fce000f8e00ff */
.L_x_7:
[----:B------:R-:W-:Y:S02]  /*0670*/  VIADD R0, R0, 0x10 ;  /* 0x0000001000007836 */ /* 0x000fe40000000000 */
[----:B0-----:R-:W-:Y:S02]  /*0680*/  IMAD.MOV.U32 R2, RZ, RZ, R4 ;  /* 0x000000ffff027224 */ /* 0x001fe400078e0004 */
[----:B------:R-:W-:Y:S01]  /*0690*/  IMAD.MOV.U32 R3, RZ, RZ, R7 ;  /* 0x000000ffff037224 */ /* 0x000fe200078e0007 */
[----:B------:R-:W-:Y:S02]  /*06a0*/  ISETP.NE.AND P1, PT, R0, RZ, PT ;  /* 0x000000ff0000720c */ /* 0x000fe40003f25270 */
[----:B------:R-:W-:Y:S02]  /*06b0*/  IADD3 R4, P2, PT, R2, 0x20, RZ ;  /* 0x0000002002047810 */ /* 0x000fe40007f5e0ff */
[----:B------:R0:W-:Y:S02]  /*06c0*/  STG.E.U16 desc[UR6][R2.64+-0x10], R8 ;  /* 0xfffff00802007986 */ /* 0x0001e4000c101506 */
[----:B------:R-:W-:-:S02]  /*06d0*/  IADD3.X R7, PT, PT, RZ, R3, RZ, P2, !PT ;  /* 0x00000003ff077210 */ /* 0x000fc400017fe4ff */
[----:B------:R0:W-:Y:S04]  /*06e0*/  STG.E.U16 desc[UR6][R2.64+-0xe], R8 ;  /* 0xfffff20802007986 */ /* 0x0001e8000c101506 */
        /* <DEDUP_REMOVED lines=13> */
[----:B------:R0:W-:Y:S01]  /*07c0*/  STG.E.U16 desc[UR6][R2.64+0xe], R8 ;  /* 0x00000e0802007986 */ /* 0x0001e2000c101506 */
[----:B------:R-:W-:Y:S05]  /*07d0*/  @P1 BRA `(.L_x_7) ;  /* 0xfffffffc00a41947 */ /* 0x000fea000383ffff */
.L_x_6:
[----:B------:R-:W-:Y:S05]  /*07e0*/  @!P0 EXIT ;  /* 0x000000000000894d */ /* 0x000fea0003800000 */
[----:B------:R-:W-:Y:S02]  /*07f0*/  ISETP.GE.U32.AND P0, PT, R9, 0x8, PT ;  /* 0x000000080900780c */ /* 0x000fe40003f06070 */
[----:B------:R-:W-:-:S11]  /*0800*/  LOP3.LUT P1, RZ, R6, 0x4, RZ, 0xc0, !PT ;  /* 0x0000000406ff7812 */ /* 0x000fd6000782c0ff */
[----:B------:R-:W-:Y:S05]  /*0810*/  @!P0 BRA `(.L_x_8) ;  /* 0x0000000000308947 */ /* 0x000fea0003800000 */
[----:B0-----:R-:W0:Y:S01]  /*0820*/  LDC.64 R2, c[0x0][0x380] ;  /* 0x0000e000ff027b82 */ /* 0x001e220000000a00 */
[----:B------:R-:W-:Y:S02]  /*0830*/  IMAD.MOV.U32 R0, RZ, RZ, 0x7b ;  /* 0x0000007bff007424 */ /* 0x000fe400078e00ff */
[----:B0-----:R-:W-:-:S04]  /*0840*/  IMAD.WIDE.U32 R2, R5, 0x2, R2 ;  /* 0x0000000205027825 */ /* 0x001fc800078e0002 */
[----:B------:R-:W-:Y:S01]  /*0850*/  VIADD R5, R5, 0x8 ;  /* 0x0000000805057836 */ /* 0x000fe20000000000 */
[----:B------:R1:W-:Y:S04]  /*0860*/  STG.E.U16 desc[UR6][R2.64], R0 ;  /* 0x0000000002007986 */ /* 0x0003e8000c101506 */
[----:B------:R1:W-:Y:S04]  /*0870*/  STG.E.U16 desc[UR6][R2.64+0x2], R0 ;  /* 0x0000020002007986 */ /* 0x0003e8000c101506 */
[----:B------:R1:W-:Y:S04]  /*0880*/  STG.E.U16 desc[UR6][R2.64+0x4], R0 ;  /* 0x0000040002007986 */ /* 0x0003e8000c101506 */
[----:B------:R1:W-:Y:S04]  /*0890*/  STG.E.U16 desc[UR6][R2.64+0x6], R0 ;  /* 0x0000060002007986 */ /* 0x0003e8000c101506 */
[----:B------:R1:W-:Y:S04]  /*08a0*/  STG.E.U16 desc[UR6][R2.64+0x8], R0 ;  /* 0x0000080002007986 */ /* 0x0003e8000c101506 */
[----:B------:R1:W-:Y:S04]  /*08b0*/  STG.E.U16 desc[UR6][R2.64+0xa], R0 ;  /* 0x00000a0002007986 */ /* 0x0003e8000c101506 */
[----:B------:R1:W-:Y:S04]  /*08c0*/  STG.E.U16 desc[UR6][R2.64+0xc], R0 ;  /* 0x00000c0002007986 */ /* 0x0003e8000c101506 */
[----:B------:R1:W-:Y:S02]  /*08d0*/  STG.E.U16 desc[UR6][R2.64+0xe], R0 ;  /* 0x00000e0002007986 */ /* 0x0003e4000c101506 */
.L_x_8:
[----:B------:R-:W-:Y:S05]  /*08e0*/  @!P1 EXIT ;  /* 0x000000000000994d */ /* 0x000fea0003800000 */
[----:B01----:R-:W0:Y:S01]  /*08f0*/  LDC.64 R2, c[0x0][0x380] ;  /* 0x0000e000ff027b82 */ /* 0x003e220000000a00 */
[----:B------:R-:W-:Y:S02]  /*0900*/  IMAD.MOV.U32 R0, RZ, RZ, 0x7b ;  /* 0x0000007bff007424 */ /* 0x000fe400078e00ff */
[----:B0-----:R-:W-:-:S05]  /*0910*/  IMAD.WIDE.U32 R2, R5, 0x2, R2 ;  /* 0x0000000205027825 */ /* 0x001fca00078e0002 */
[----:B------:R-:W-:Y:S04]  /*0920*/  STG.E.U16 desc[UR6][R2.64], R0 ;  /* 0x0000000002007986 */ /* 0x000fe8000c101506 */
[----:B------:R-:W-:Y:S04]  /*0930*/  STG.E.U16 desc[UR6][R2.64+0x2], R0 ;  /* 0x0000020002007986 */ /* 0x000fe8000c101506 */
[----:B------:R-:W-:Y:S04]  /*0940*/  STG.E.U16 desc[UR6][R2.64+0x4], R0 ;  /* 0x0000040002007986 */ /* 0x000fe8000c101506 */
[----:B------:R-:W-:Y:S01]  /*0950*/  STG.E.U16 desc[UR6][R2.64+0x6], R0 ;  /* 0x0000060002007986 */ /* 0x000fe2000c101506 */
[----:B------:R-:W-:Y:S05]  /*0960*/  EXIT ;  /* 0x000000000000794d */ /* 0x000fea0003800000 */
.L_x_9:
[----:B------:R-:W-:-:S00]  /*0970*/  BRA `(.L_x_9) ;  /* 0xfffffffc00fc7947 */ /* 0x000fc0000383ffff */
[----:B------:R-:W-:-:S00]  /*0980*/  NOP ;  /* 0x0000000000007918 */ /* 0x000fc00000000000 */
[----:B------:R-:W-:-:S00]  /*0990*/  NOP ;  /* 0x0000000000007918 */ /* 0x000fc00000000000 */
[----:B------:R-:W-:-:S00]  /*09a0*/  NOP ;  /* 0x0000000000007918 */ /* 0x000fc00000000000 */
[----:B------:R-:W-:-:S00]  /*09b0*/  NOP ;  /* 0x0000000000007918 */ /* 0x000fc00000000000 */
[----:B------:R-:W-:-:S00]  /*09c0*/  NOP ;  /* 0x0000000000007918 */ /* 0x000fc00000000000 */
[----:B------:R-:W-:-:S00]  /*09d0*/  NOP ;  /* 0x0000000000007918 */ /* 0x000fc00000000000 */
[----:B------:R-:W-:-:S00]  /*09e0*/  NOP ;  /* 0x0000000000007918 */ /* 0x000fc00000000000 */
[----:B------:R-:W-:-:S00]  /*09f0*/  NOP ;  /* 0x0000000000007918 */ /* 0x000fc00000000000 */
.L_x_10:


//--------------------- .nv.shared.reserved.0     --------------------------
	.section	.nv.shared.reserved.0,"aw",@nobits
	.weak		__nv_reservedSMEM_offset_0_alias
	.size		__nv_reservedSMEM_offset_0_alias, 0, 64
	.other		__nv_reservedSMEM_offset_0_alias,@"STO_CUDA_RESERVED_SHARED STV_DEFAULT"
__nv_reservedSMEM_offset_0_alias:
	.zero		0
	.zero		64


//--------------------- .nv.constant0._Z9my_kernelPii --------------------------
	.section	.nv.constant0._Z9my_kernelPii,"a",@progbits
	.sectionflags	@""
	.align	4
.nv.constant0._Z9my_kernelPii:
	.zero		908


//--------------------- SYMBOLS --------------------------

	.type		.nv.reservedSmem.offset0,@object
	.size		.nv.reservedSmem.offset0,0x4
